	.headerflags	@"EF_CUDA_TEXMODE_UNIFIED EF_CUDA_64BIT_ADDRESS EF_CUDA_SM89 EF_CUDA_VIRTUAL_SM(EF_CUDA_SM89)"
	.elftype	@"ET_EXEC"


//--------------------- .nv.info                  --------------------------
	.section	.nv.info,"",@"SHT_CUDA_INFO"
	.align	4


	//----- nvinfo : EIATTR_REGCOUNT
	.align		4
        /*0000*/ 	.byte	0x04, 0x2f
        /*0002*/ 	.short	(.L_2 - .L_1)
	.align		4
.L_1:
        /*0004*/ 	.word	index@(triton__0d1d2d3d4d5de6de)
        /*0008*/ 	.word	0x00000028


	//----- nvinfo : EIATTR_MAX_STACK_SIZE
	.align		4
.L_2:
        /*000c*/ 	.byte	0x04, 0x23
        /*000e*/ 	.short	(.L_4 - .L_3)
	.align		4
.L_3:
        /*0010*/ 	.word	index@(triton__0d1d2d3d4d5de6de)
        /*0014*/ 	.word	0x00000000


	//----- nvinfo : EIATTR_MIN_STACK_SIZE
	.align		4
.L_4:
        /*0018*/ 	.byte	0x04, 0x12
        /*001a*/ 	.short	(.L_6 - .L_5)
	.align		4
.L_5:
        /*001c*/ 	.word	index@(triton__0d1d2d3d4d5de6de)
        /*0020*/ 	.word	0x00000000


	//----- nvinfo : EIATTR_FRAME_SIZE
	.align		4
.L_6:
        /*0024*/ 	.byte	0x04, 0x11
        /*0026*/ 	.short	(.L_8 - .L_7)
	.align		4
.L_7:
        /*0028*/ 	.word	index@(triton__0d1d2d3d4d5de6de)
        /*002c*/ 	.word	0x00000000
.L_8:


//--------------------- .nv.info.triton__0d1d2d3d4d5de6de --------------------------
	.section	.nv.info.triton__0d1d2d3d4d5de6de,"",@"SHT_CUDA_INFO"
	.align	4


	//----- nvinfo : EIATTR_CUDA_API_VERSION
	.align		4
        /*0000*/ 	.byte	0x04, 0x37
        /*0002*/ 	.short	(.L_10 - .L_9)
.L_9:
        /*0004*/ 	.word	0x0000007b


	//----- nvinfo : EIATTR_PARAM_CBANK
	.align		4
.L_10:
        /*0008*/ 	.byte	0x04, 0x0a
        /*000a*/ 	.short	(.L_12 - .L_11)
	.align		4
.L_11:
        /*000c*/ 	.word	index@(.nv.constant0.triton__0d1d2d3d4d5de6de)
        /*0010*/ 	.short	0x0160
        /*0012*/ 	.short	0x0030


	//----- nvinfo : EIATTR_CBANK_PARAM_SIZE
	.align		4
.L_12:
        /*0014*/ 	.byte	0x03, 0x19
        /*0016*/ 	.short	0x0030


	//----- nvinfo : EIATTR_KPARAM_INFO
	.align		4
        /*0018*/ 	.byte	0x04, 0x17
        /*001a*/ 	.short	(.L_14 - .L_13)
.L_13:
        /*001c*/ 	.word	0x00000000
        /*0020*/ 	.short	0x0006
        /*0022*/ 	.short	0x002c
        /*0024*/ 	.byte	0x00, 0xf0, 0x11, 0x00


	//----- nvinfo : EIATTR_KPARAM_INFO
	.align		4
.L_14:
        /*0028*/ 	.byte	0x04, 0x17
        /*002a*/ 	.short	(.L_16 - .L_15)
.L_15:
        /*002c*/ 	.word	0x00000000
        /*0030*/ 	.short	0x0005
        /*0032*/ 	.short	0x0028
        /*0034*/ 	.byte	0x00, 0xf0, 0x11, 0x00


	//----- nvinfo : EIATTR_KPARAM_INFO
	.align		4
.L_16:
        /*0038*/ 	.byte	0x04, 0x17
        /*003a*/ 	.short	(.L_18 - .L_17)
.L_17:
        /*003c*/ 	.word	0x00000000
        /*0040*/ 	.short	0x0004
        /*0042*/ 	.short	0x0020
        /*0044*/ 	.byte	0x00, 0xf0, 0x21, 0x00


	//----- nvinfo : EIATTR_KPARAM_INFO
	.align		4
.L_18:
        /*0048*/ 	.byte	0x04, 0x17
        /*004a*/ 	.short	(.L_20 - .L_19)
.L_19:
        /*004c*/ 	.word	0x00000000
        /*0050*/ 	.short	0x0003
        /*0052*/ 	.short	0x0018
        /*0054*/ 	.byte	0x00, 0xf0, 0x21, 0x00


	//----- nvinfo : EIATTR_KPARAM_INFO
	.align		4
.L_20:
        /*0058*/ 	.byte	0x04, 0x17
        /*005a*/ 	.short	(.L_22 - .L_21)
.L_21:
        /*005c*/ 	.word	0x00000000
        /*0060*/ 	.short	0x0002
        /*0062*/ 	.short	0x0010
        /*0064*/ 	.byte	0x00, 0xf0, 0x21, 0x00


	//----- nvinfo : EIATTR_KPARAM_INFO
	.align		4
.L_22:
        /*0068*/ 	.byte	0x04, 0x17
        /*006a*/ 	.short	(.L_24 - .L_23)
.L_23:
        /*006c*/ 	.word	0x00000000
        /*0070*/ 	.short	0x0001
        /*0072*/ 	.short	0x0008
        /*0074*/ 	.byte	0x00, 0xf0, 0x21, 0x00


	//----- nvinfo : EIATTR_KPARAM_INFO
	.align		4
.L_24:
        /*0078*/ 	.byte	0x04, 0x17
        /*007a*/ 	.short	(.L_26 - .L_25)
.L_25:
        /*007c*/ 	.word	0x00000000
        /*0080*/ 	.short	0x0000
        /*0082*/ 	.short	0x0000
        /*0084*/ 	.byte	0x00, 0xf0, 0x21, 0x00


	//----- nvinfo : EIATTR_MAXREG_COUNT
	.align		4
.L_26:
        /*0088*/ 	.byte	0x03, 0x1b
        /*008a*/ 	.short	0x00ff


	//----- nvinfo : EIATTR_COOP_GROUP_MASK_REGIDS
	.align		4
        /*008c*/ 	.byte	0x04, 0x29
        /*008e*/ 	.short	(.L_28 - .L_27)


	//   ....[0]....
.L_27:
        /*0090*/ 	.word	0xffffffff


	//   ....[1]....
        /*0094*/ 	.word	0xffffffff


	//   ....[2]....
        /*0098*/ 	.word	0xffffffff


	//   ....[3]....
        /*009c*/ 	.word	0xffffffff


	//   ....[4]....
        /*00a0*/ 	.word	0xffffffff


	//   ....[5]....
        /*00a4*/ 	.word	0xffffffff


	//   ....[6]....
        /*00a8*/ 	.word	0xffffffff


	//   ....[7]....
        /*00ac*/ 	.word	0xffffffff


	//   ....[8]....
        /*00b0*/ 	.word	0xffffffff


	//   ....[9]....
        /*00b4*/ 	.word	0xffffffff


	//   ....[10]....
        /*00b8*/ 	.word	0xffffffff


	//   ....[11]....
        /*00bc*/ 	.word	0xffffffff


	//   ....[12]....
        /*00c0*/ 	.word	0xffffffff


	//   ....[13]....
        /*00c4*/ 	.word	0xffffffff


	//   ....[14]....
        /*00c8*/ 	.word	0xffffffff


	//   ....[15]....
        /*00cc*/ 	.word	0xffffffff


	//----- nvinfo : EIATTR_COOP_GROUP_INSTR_OFFSETS
	.align		4
.L_28:
        /*00d0*/ 	.byte	0x04, 0x28
        /*00d2*/ 	.short	(.L_30 - .L_29)


	//   ....[0]....
.L_29:
        /*00d4*/ 	.word	0x00000570


	//   ....[1]....
        /*00d8*/ 	.word	0x00000590


	//   ....[2]....
        /*00dc*/ 	.word	0x000005b0


	//   ....[3]....
        /*00e0*/ 	.word	0x000005d0


	//   ....[4]....
        /*00e4*/ 	.word	0x000005f0


	//   ....[5]....
        /*00e8*/ 	.word	0x00000660


	//   ....[6]....
        /*00ec*/ 	.word	0x00000680


	//   ....[7]....
        /*00f0*/ 	.word	0x000006a0


	//   ....[8]....
        /*00f4*/ 	.word	0x00000f00


	//   ....[9]....
        /*00f8*/ 	.word	0x00000f20


	//   ....[10]....
        /*00fc*/ 	.word	0x00000f40


	//   ....[11]....
        /*0100*/ 	.word	0x00000f60


	//   ....[12]....
        /*0104*/ 	.word	0x00000f80


	//   ....[13]....
        /*0108*/ 	.word	0x00000fe0


	//   ....[14]....
        /*010c*/ 	.word	0x00001000


	//   ....[15]....
        /*0110*/ 	.word	0x00001020


	//----- nvinfo : EIATTR_EXIT_INSTR_OFFSETS
	.align		4
.L_30:
        /*0114*/ 	.byte	0x04, 0x1c
        /*0116*/ 	.short	(.L_32 - .L_31)


	//   ....[0]....
.L_31:
        /*0118*/ 	.word	0x00001940


	//----- nvinfo : EIATTR_MAX_THREADS
	.align		4
.L_32:
        /*011c*/ 	.byte	0x04, 0x05
        /*011e*/ 	.short	(.L_34 - .L_33)
.L_33:
        /*0120*/ 	.word	0x00000100
        /*0124*/ 	.word	0x00000001
        /*0128*/ 	.word	0x00000001
.L_34:


//--------------------- .nv.rel.action            --------------------------
	.section	.nv.rel.action,"",@"SHT_CUDA_RELOCINFO"
	.align	8
	.sectionentsize	8
        /*0000*/ 	.byte	0x73, 0x00, 0x00, 0x00, 0x00, 0x00, 0x00, 0x00, 0x00, 0x00, 0x00, 0x11, 0x25, 0x00, 0x05, 0x36


//--------------------- .nv.constant0.triton__0d1d2d3d4d5de6de --------------------------
	.section	.nv.constant0.triton__0d1d2d3d4d5de6de,"a",@progbits
	.align	4
.nv.constant0.triton__0d1d2d3d4d5de6de:
	.zero		400


//--------------------- .text.triton__0d1d2d3d4d5de6de --------------------------
	.section	.text.triton__0d1d2d3d4d5de6de,"ax",@progbits
	.sectionflags	@"SHF_BARRIERS=1"
	.sectioninfo	@"SHI_REGISTERS=40"
	.align	128
        .global         triton__0d1d2d3d4d5de6de
        .type           triton__0d1d2d3d4d5de6de,@function
        .size           triton__0d1d2d3d4d5de6de,(.L_x_3 - triton__0d1d2d3d4d5de6de)
        .other          triton__0d1d2d3d4d5de6de,@"STO_CUDA_ENTRY STV_DEFAULT"
triton__0d1d2d3d4d5de6de:
.text.triton__0d1d2d3d4d5de6de:
[----:B------:R-:W-:-:S02]  /*0000*/  MOV R1, c[0x0][0x28] ;  /* 0x00000a0000017a02 */ /* 0x000fc40000000f00 */
[----:B------:R-:W0:Y:S01]  /*0010*/  S2R R12, SR_TID.X ;  /* 0x00000000000c7919 */ /* 0x000e220000002100 */
[----:B------:R-:W-:Y:S01]  /*0020*/  MOV R7, 0x2 ;  /* 0x0000000200077802 */ /* 0x000fe20000000f00 */
[----:B------:R-:W-:Y:S01]  /*0030*/  CS2R R8, SRZ ;  /* 0x0000000000087805 */ /* 0x000fe2000001ff00 */
[----:B------:R-:W-:Y:S01]  /*0040*/  CS2R R10, SRZ ;  /* 0x00000000000a7805 */ /* 0x000fe2000001ff00 */
[----:B------:R-:W1:Y:S01]  /*0050*/  S2R R0, SR_CTAID.X ;  /* 0x0000000000007919 */ /* 0x000e620000002500 */
[----:B------:R-:W-:Y:S01]  /*0060*/  ULDC.64 UR4, c[0x0][0x118] ;  /* 0x0000460000047ab9 */ /* 0x000fe20000000a00 */
[----:B0-----:R-:W-:-:S04]  /*0070*/  SHF.L.U32 R3, R12, 0x3, RZ ;  /* 0x000000030c037819 */ /* 0x001fc800000006ff */
[----:B------:R-:W-:-:S04]  /*0080*/  LOP3.LUT R3, R3, 0x7f8, RZ, 0xc0, !PT ;  /* 0x000007f803037812 */ /* 0x000fc800078ec0ff */
[----:B------:R-:W-:Y:S01]  /*0090*/  LOP3.LUT R5, R3, 0x800, RZ, 0xfc, !PT ;  /* 0x0000080003057812 */ /* 0x000fe200078efcff */
[----:B-1----:R-:W-:-:S03]  /*00a0*/  IMAD R6, R0, 0x900, R3 ;  /* 0x0000090000067824 */ /* 0x002fc600078e0203 */
[----:B------:R-:W-:Y:S01]  /*00b0*/  ISETP.GE.U32.AND P0, PT, R5, 0x900, PT ;  /* 0x000009000500780c */ /* 0x000fe20003f06070 */
[----:B------:R-:W-:-:S04]  /*00c0*/  IMAD R14, R0, 0x900, R5 ;  /* 0x00000900000e7824 */ /* 0x000fc800078e0205 */
[----:B------:R-:W-:-:S04]  /*00d0*/  IMAD.WIDE R14, R14, R7, c[0x0][0x160] ;  /* 0x000058000e0e7625 */ /* 0x000fc800078e0207 */
[----:B------:R-:W-:-:S04]  /*00e0*/  IMAD.WIDE R6, R6, R7, c[0x0][0x160] ;  /* 0x0000580006067625 */ /* 0x000fc800078e0207 */
[----:B------:R-:W2:Y:S04]  /*00f0*/  @!P0 LDG.E.EL.128 R8, [R14.64] ;  /* 0x000000040e088981 */ /* 0x000ea8000c2e1d00 */
[----:B------:R-:W3:Y:S01]  /*0100*/  LDG.E.EL.128 R4, [R6.64] ;  /* 0x0000000406047981 */ /* 0x000ee2000c2e1d00 */
[C---:B------:R-:W-:Y:S01]  /*0110*/  LOP3.LUT P1, RZ, R12.reuse, 0x1f, RZ, 0xc0, !PT ;  /* 0x0000001f0cff7812 */ /* 0x040fe2000782c0ff */
[----:B------:R-:W-:Y:S01]  /*0120*/  CS2R R26, SRZ ;  /* 0x00000000001a7805 */ /* 0x000fe2000001ff00 */
[----:B------:R-:W-:Y:S01]  /*0130*/  ISETP.GE.AND P2, PT, R12, 0x8, PT ;  /* 0x000000080c00780c */ /* 0x000fe20003f46270 */
[----:B------:R-:W-:Y:S01]  /*0140*/  CS2R R30, SRZ ;  /* 0x00000000001e7805 */ /* 0x000fe2000001ff00 */
[----:B------:R-:W-:Y:S01]  /*0150*/  CS2R R34, SRZ ;  /* 0x0000000000227805 */ /* 0x000fe2000001ff00 */
[----:B------:R-:W-:Y:S01]  /*0160*/  CS2R R24, SRZ ;  /* 0x0000000000187805 */ /* 0x000fe2000001ff00 */
[----:B------:R-:W-:Y:S01]  /*0170*/  UPLOP3.LUT UP0, UPT, UPT, UPT, UPT, 0x80, 0x0 ;  /* 0x000000000000789c */ /* 0x000fe20003f0f070 */
[----:B--2---:R-:W-:-:S02]  /*0180*/  SEL R17, R8, RZ, !P0 ;  /* 0x000000ff08117207 */ /* 0x004fc40004000000 */
[----:B------:R-:W-:Y:S02]  /*0190*/  SEL R18, R9, RZ, !P0 ;  /* 0x000000ff09127207 */ /* 0x000fe40004000000 */
[C---:B---3--:R-:W-:Y:S02]  /*01a0*/  PRMT R9, R4.reuse, 0x7632, R9 ;  /* 0x0000763204097816 */ /* 0x048fe40000000009 */
[----:B------:R-:W-:Y:S02]  /*01b0*/  SHF.L.U32 R16, R4, 0x10, RZ ;  /* 0x0000001004107819 */ /* 0x000fe400000006ff */
[C---:B------:R-:W-:Y:S02]  /*01c0*/  PRMT R4, R17.reuse, 0x7632, R4 ;  /* 0x0000763211047816 */ /* 0x040fe40000000004 */
[----:B------:R-:W-:Y:S02]  /*01d0*/  SHF.L.U32 R17, R17, 0x10, RZ ;  /* 0x0000001011117819 */ /* 0x000fe400000006ff */
[----:B------:R-:W-:-:S02]  /*01e0*/  SHF.L.U32 R15, R4, 0x10, RZ ;  /* 0x00000010040f7819 */ /* 0x000fc400000006ff */
[C---:B------:R-:W-:Y:S01]  /*01f0*/  PRMT R14, R18.reuse, 0x7632, R14 ;  /* 0x00007632120e7816 */ /* 0x040fe2000000000e */
[----:B------:R-:W-:Y:S01]  /*0200*/  IMAD.U32 R18, R18, 0x10000, RZ ;  /* 0x0001000012127824 */ /* 0x000fe200078e00ff */
[----:B------:R-:W-:Y:S01]  /*0210*/  FMUL R17, R17, R17 ;  /* 0x0000001111117220 */ /* 0x000fe20000400000 */
[----:B------:R-:W-:Y:S01]  /*0220*/  FMUL R15, R15, R15 ;  /* 0x0000000f0f0f7220 */ /* 0x000fe20000400000 */
[----:B------:R-:W-:Y:S01]  /*0230*/  SHF.L.U32 R9, R9, 0x10, RZ ;  /* 0x0000001009097819 */ /* 0x000fe200000006ff */
[----:B------:R-:W-:Y:S01]  /*0240*/  FMUL R18, R18, R18 ;  /* 0x0000001212127220 */ /* 0x000fe20000400000 */
[----:B------:R-:W-:Y:S02]  /*0250*/  SHF.L.U32 R14, R14, 0x10, RZ ;  /* 0x000000100e0e7819 */ /* 0x000fe400000006ff */
[----:B------:R-:W-:Y:S02]  /*0260*/  FSEL R20, R15, -RZ, !P0 ;  /* 0x800000ff0f147208 */ /* 0x000fe40004000000 */
[----:B------:R-:W-:Y:S01]  /*0270*/  SEL R10, R10, RZ, !P0 ;  /* 0x000000ff0a0a7207 */ /* 0x000fe20004000000 */
[----:B------:R-:W-:Y:S01]  /*0280*/  FMUL R14, R14, R14 ;  /* 0x0000000e0e0e7220 */ /* 0x000fe20000400000 */
[----:B------:R-:W-:Y:S01]  /*0290*/  FSEL R17, R17, -RZ, !P0 ;  /* 0x800000ff11117208 */ /* 0x000fe20004000000 */
[----:B------:R-:W-:Y:S01]  /*02a0*/  FFMA R20, R9, R9, R20 ;  /* 0x0000000909147223 */ /* 0x000fe20000000014 */
[----:B------:R-:W-:-:S02]  /*02b0*/  PRMT R9, R10, 0x7632, R9 ;  /* 0x000076320a097816 */ /* 0x000fc40000000009 */
[C---:B------:R-:W-:Y:S01]  /*02c0*/  PRMT R13, R5.reuse, 0x7632, R13 ;  /* 0x00007632050d7816 */ /* 0x040fe2000000000d */
[----:B------:R-:W-:Y:S01]  /*02d0*/  FFMA R17, R16, R16, R17 ;  /* 0x0000001010117223 */ /* 0x000fe20000000011 */
[----:B------:R-:W-:Y:S02]  /*02e0*/  SHF.L.U32 R10, R10, 0x10, RZ ;  /* 0x000000100a0a7819 */ /* 0x000fe400000006ff */
[----:B------:R-:W-:Y:S01]  /*02f0*/  SHF.L.U32 R8, R5, 0x10, RZ ;  /* 0x0000001005087819 */ /* 0x000fe200000006ff */
[----:B------:R-:W-:Y:S01]  /*0300*/  FADD R20, R17, R20 ;  /* 0x0000001411147221 */ /* 0x000fe20000000000 */
[----:B------:R-:W-:Y:S01]  /*0310*/  FSEL R15, R18, -RZ, !P0 ;  /* 0x800000ff120f7208 */ /* 0x000fe20004000000 */
[----:B------:R-:W-:Y:S01]  /*0320*/  FMUL R10, R10, R10 ;  /* 0x0000000a0a0a7220 */ /* 0x000fe20000400000 */
[----:B------:R-:W-:Y:S02]  /*0330*/  SEL R11, R11, RZ, !P0 ;  /* 0x000000ff0b0b7207 */ /* 0x000fe40004000000 */
[----:B------:R-:W-:Y:S01]  /*0340*/  SHF.L.U32 R13, R13, 0x10, RZ ;  /* 0x000000100d0d7819 */ /* 0x000fe200000006ff */
[----:B------:R-:W-:Y:S01]  /*0350*/  FFMA R15, R8, R8, R15 ;  /* 0x00000008080f7223 */ /* 0x000fe2000000000f */
[----:B------:R-:W-:-:S02]  /*0360*/  FSEL R14, R14, -RZ, !P0 ;  /* 0x800000ff0e0e7208 */ /* 0x000fc40004000000 */
[----:B------:R-:W-:Y:S01]  /*0370*/  SHF.L.U32 R9, R9, 0x10, RZ ;  /* 0x0000001009097819 */ /* 0x000fe200000006ff */
[----:B------:R-:W-:Y:S01]  /*0380*/  FADD R15, R15, R20 ;  /* 0x000000140f0f7221 */ /* 0x000fe20000000000 */
[----:B------:R-:W-:Y:S01]  /*0390*/  PRMT R8, R11, 0x7632, R8 ;  /* 0x000076320b087816 */ /* 0x000fe20000000008 */
[----:B------:R-:W-:Y:S01]  /*03a0*/  FFMA R14, R13, R13, R14 ;  /* 0x0000000d0d0e7223 */ /* 0x000fe2000000000e */
[----:B------:R-:W-:Y:S01]  /*03b0*/  SHF.L.U32 R11, R11, 0x10, RZ ;  /* 0x000000100b0b7819 */ /* 0x000fe200000006ff */
[----:B------:R-:W-:Y:S01]  /*03c0*/  FMUL R9, R9, R9 ;  /* 0x0000000909097220 */ /* 0x000fe20000400000 */
[----:B------:R-:W-:Y:S01]  /*03d0*/  PRMT R5, R6, 0x7632, R5 ;  /* 0x0000763206057816 */ /* 0x000fe20000000005 */
[----:B------:R-:W-:Y:S01]  /*03e0*/  FADD R14, R14, R15 ;  /* 0x0000000f0e0e7221 */ /* 0x000fe20000000000 */
[----:B------:R-:W-:Y:S01]  /*03f0*/  SHF.L.U32 R6, R6, 0x10, RZ ;  /* 0x0000001006067819 */ /* 0x000fe200000006ff */
[----:B------:R-:W-:Y:S01]  /*0400*/  FMUL R11, R11, R11 ;  /* 0x0000000b0b0b7220 */ /* 0x000fe20000400000 */
[----:B------:R-:W-:Y:S01]  /*0410*/  FSEL R13, R10, -RZ, !P0 ;  /* 0x800000ff0a0d7208 */ /* 0x000fe20004000000 */
[----:B------:R-:W-:Y:S01]  /*0420*/  IMAD.U32 R5, R5, 0x10000, RZ ;  /* 0x0001000005057824 */ /* 0x000fe200078e00ff */
[----:B------:R-:W-:-:S02]  /*0430*/  SHF.L.U32 R8, R8, 0x10, RZ ;  /* 0x0000001008087819 */ /* 0x000fc400000006ff */
[----:B------:R-:W-:Y:S01]  /*0440*/  FSEL R10, R9, -RZ, !P0 ;  /* 0x800000ff090a7208 */ /* 0x000fe20004000000 */
[----:B------:R-:W-:Y:S01]  /*0450*/  FFMA R13, R6, R6, R13 ;  /* 0x00000006060d7223 */ /* 0x000fe2000000000d */
[C---:B------:R-:W-:Y:S01]  /*0460*/  PRMT R4, R7.reuse, 0x7632, R4 ;  /* 0x0000763207047816 */ /* 0x040fe20000000004 */
[----:B------:R-:W-:Y:S01]  /*0470*/  FMUL R8, R8, R8 ;  /* 0x0000000808087220 */ /* 0x000fe20000400000 */
[----:B------:R-:W-:Y:S01]  /*0480*/  SHF.L.U32 R7, R7, 0x10, RZ ;  /* 0x0000001007077819 */ /* 0x000fe200000006ff */
[----:B------:R-:W-:Y:S01]  /*0490*/  FFMA R10, R5, R5, R10 ;  /* 0x00000005050a7223 */ /* 0x000fe2000000000a */
[----:B------:R-:W-:Y:S01]  /*04a0*/  FSEL R6, R11, -RZ, !P0 ;  /* 0x800000ff0b067208 */ /* 0x000fe20004000000 */
[----:B------:R-:W-:Y:S01]  /*04b0*/  FADD R13, R13, R14 ;  /* 0x0000000e0d0d7221 */ /* 0x000fe20000000000 */
[----:B------:R-:W-:Y:S02]  /*04c0*/  SHF.L.U32 R4, R4, 0x10, RZ ;  /* 0x0000001004047819 */ /* 0x000fe400000006ff */
[----:B------:R-:W-:Y:S01]  /*04d0*/  FSEL R5, R8, -RZ, !P0 ;  /* 0x800000ff08057208 */ /* 0x000fe20004000000 */
[----:B------:R-:W-:Y:S01]  /*04e0*/  FFMA R6, R7, R7, R6 ;  /* 0x0000000707067223 */ /* 0x000fe20000000006 */
[----:B------:R-:W-:Y:S01]  /*04f0*/  FADD R13, R10, R13 ;  /* 0x0000000d0a0d7221 */ /* 0x000fe20000000000 */
[----:B------:R-:W-:-:S02]  /*0500*/  SHF.R.U32.HI R10, RZ, 0x3, R12 ;  /* 0x00000003ff0a7819 */ /* 0x000fc4000001160c */
[----:B------:R-:W-:Y:S01]  /*0510*/  FFMA R5, R4, R4, R5 ;  /* 0x0000000404057223 */ /* 0x000fe20000000005 */
[----:B------:R-:W-:Y:S01]  /*0520*/  FADD R6, R6, R13 ;  /* 0x0000000d06067221 */ /* 0x000fe20000000000 */
[----:B------:R-:W-:Y:S02]  /*0530*/  LOP3.LUT R10, R10, 0x1c, RZ, 0xc0, !PT ;  /* 0x0000001c0a0a7812 */ /* 0x000fe400078ec0ff */
[----:B------:R-:W-:Y:S01]  /*0540*/  LOP3.LUT P0, RZ, R12, 0x7, RZ, 0xc0, !PT ;  /* 0x000000070cff7812 */ /* 0x000fe2000780c0ff */
[----:B------:R-:W-:-:S03]  /*0550*/  FADD R5, R5, R6 ;  /* 0x0000000605057221 */ /* 0x000fc60000000000 */
[----:B------:R-:W-:Y:S02]  /*0560*/  ISETP.LT.AND P0, PT, R12, 0x8, !P0 ;  /* 0x000000080c00780c */ /* 0x000fe40004701270 */
[----:B------:R-:W0:Y:S02]  /*0570*/  SHFL.BFLY PT, R4, R5, 0x10, 0x1f ;  /* 0x0e001f0005047f89 */ /* 0x000e2400000e0000 */
[----:B0-----:R-:W-:-:S05]  /*0580*/  FADD R4, R5, R4 ;  /* 0x0000000405047221 */ /* 0x001fca0000000000 */
[----:B------:R-:W0:Y:S02]  /*0590*/  SHFL.BFLY PT, R7, R4, 0x8, 0x1f ;  /* 0x0d001f0004077f89 */ /* 0x000e2400000e0000 */
[----:B0-----:R-:W-:-:S05]  /*05a0*/  FADD R7, R4, R7 ;  /* 0x0000000704077221 */ /* 0x001fca0000000000 */
[----:B------:R-:W0:Y:S02]  /*05b0*/  SHFL.BFLY PT, R6, R7, 0x4, 0x1f ;  /* 0x0c801f0007067f89 */ /* 0x000e2400000e0000 */
[----:B0-----:R-:W-:-:S05]  /*05c0*/  FADD R6, R7, R6 ;  /* 0x0000000607067221 */ /* 0x001fca0000000000 */
[----:B------:R-:W0:Y:S02]  /*05d0*/  SHFL.BFLY PT, R9, R6, 0x2, 0x1f ;  /* 0x0c401f0006097f89 */ /* 0x000e2400000e0000 */
[----:B0-----:R-:W-:-:S05]  /*05e0*/  FADD R9, R6, R9 ;  /* 0x0000000906097221 */ /* 0x001fca0000000000 */
[----:B------:R-:W0:Y:S02]  /*05f0*/  SHFL.BFLY PT, R8, R9, 0x1, 0x1f ;  /* 0x0c201f0009087f89 */ /* 0x000e2400000e0000 */
[----:B0-----:R-:W-:Y:S01]  /*0600*/  FADD R11, R9, R8 ;  /* 0x00000008090b7221 */ /* 0x001fe20000000000 */
[----:B------:R-:W-:Y:S02]  /*0610*/  MOV R9, 0x39e38e39 ;  /* 0x39e38e3900097802 */ /* 0x000fe40000000f00 */
[----:B------:R-:W-:Y:S02]  /*0620*/  MOV R8, RZ ;  /* 0x000000ff00087202 */ /* 0x000fe40000000f00 */
[----:B------:R-:W-:Y:S04]  /*0630*/  @!P1 STS [R10], R11 ;  /* 0x0000000b0a009388 */ /* 0x000fe80000000800 */
[----:B------:R-:W-:Y:S06]  /*0640*/  BAR.SYNC 0x0 ;  /* 0x0000000000007b1d */ /* 0x000fec0000000000 */
[----:B------:R-:W0:Y:S04]  /*0650*/  @!P2 LDS R2, [R12.X4] ;  /* 0x000000000c02a984 */ /* 0x000e280000004800 */
[----:B0-----:R-:W0:Y:S02]  /*0660*/  SHFL.BFLY PT, R5, R2, 0x4, 0x1f ;  /* 0x0c801f0002057f89 */ /* 0x001e2400000e0000 */
[----:B0-----:R-:W-:-:S05]  /*0670*/  FADD R5, R2, R5 ;  /* 0x0000000502057221 */ /* 0x001fca0000000000 */
[----:B------:R-:W0:Y:S02]  /*0680*/  SHFL.BFLY PT, R4, R5, 0x2, 0x1f ;  /* 0x0c401f0005047f89 */ /* 0x000e2400000e0000 */
[----:B0-----:R-:W-:-:S05]  /*0690*/  FADD R4, R5, R4 ;  /* 0x0000000405047221 */ /* 0x001fca0000000000 */
[----:B------:R-:W0:Y:S02]  /*06a0*/  SHFL.BFLY PT, R7, R4, 0x1, 0x1f ;  /* 0x0c201f0004077f89 */ /* 0x000e2400000e0000 */
[----:B0-----:R-:W-:-:S05]  /*06b0*/  FADD R7, R4, R7 ;  /* 0x0000000704077221 */ /* 0x001fca0000000000 */
[----:B------:R-:W-:Y:S04]  /*06c0*/  @P0 STS [R12.X4], R7 ;  /* 0x000000070c000388 */ /* 0x000fe80000004800 */
[----:B------:R-:W-:Y:S06]  /*06d0*/  BAR.SYNC 0x0 ;  /* 0x0000000000007b1d */ /* 0x000fec0000000000 */
[----:B------:R-:W0:Y:S02]  /*06e0*/  LDS R6, [RZ] ;  /* 0x00000000ff067984 */ /* 0x000e240000000800 */
[----:B0-----:R-:W-:-:S06]  /*06f0*/  FFMA R2, R6, R9, 9.9999997473787516356e-06 ;  /* 0x3727c5ac06027423 */ /* 0x001fcc0000000009 */
[----:B------:R-:W0:Y:S02]  /*0700*/  MUFU.RSQ R2, R2 ;  /* 0x0000000200027308 */ /* 0x000e240000001400 */
.L_x_0:
[----:B------:R-:W-:Y:S01]  /*0710*/  LOP3.LUT R32, R8, R3, RZ, 0xfc, !PT ;  /* 0x0000000308207212 */ /* 0x000fe200078efcff */
[----:B------:R-:W-:Y:S01]  /*0720*/  CS2R R4, SRZ ;  /* 0x0000000000047805 */ /* 0x000fe2000001ff00 */
[----:B------:R-:W-:Y:S01]  /*0730*/  IADD3 R9, P4, R3, R8, RZ ;  /* 0x0000000803097210 */ /* 0x000fe20007f9e0ff */
[----:B------:R-:W-:Y:S01]  /*0740*/  CS2R R6, SRZ ;  /* 0x0000000000067805 */ /* 0x000fe2000001ff00 */
[----:B------:R-:W-:Y:S01]  /*0750*/  ISETP.GE.U32.AND P3, PT, R32, 0x900, PT ;  /* 0x000009002000780c */ /* 0x000fe20003f66070 */
[----:B------:R-:W-:Y:S01]  /*0760*/  IMAD R28, R0, 0x900, R32 ;  /* 0x00000900001c7824 */ /* 0x000fe200078e0220 */
[----:B------:R-:W-:Y:S02]  /*0770*/  MOV R17, 0x2 ;  /* 0x0000000200117802 */ /* 0x000fe40000000f00 */
[----:B------:R-:W-:Y:S02]  /*0780*/  IADD3.X R10, RZ, RZ, RZ, P4, !PT ;  /* 0x000000ffff0a7210 */ /* 0x000fe400027fe4ff */
[----:B------:R-:W-:Y:S01]  /*0790*/  LEA R22, P4, R9, c[0x0][0x168], 0x2 ;  /* 0x00005a0009167a11 */ /* 0x000fe200078810ff */
[----:B------:R-:W-:Y:S01]  /*07a0*/  IMAD.WIDE R16, R28, R17, c[0x0][0x160] ;  /* 0x000058001c107625 */ /* 0x000fe200078e0211 */
[----:B------:R-:W-:-:S02]  /*07b0*/  LOP3.LUT R13, R8, 0x4, R3, 0xfe, !PT ;  /* 0x00000004080d7812 */ /* 0x000fc400078efe03 */
[----:B------:R-:W-:Y:S02]  /*07c0*/  LEA.HI.X R23, R9, c[0x0][0x16c], R10, 0x2, P4 ;  /* 0x00005b0009177a11 */ /* 0x000fe400020f140a */
[----:B------:R-:W-:Y:S01]  /*07d0*/  MOV R29, 0x4 ;  /* 0x00000004001d7802 */ /* 0x000fe20000000f00 */
[----:B------:R-:W-:Y:S01]  /*07e0*/  CS2R R8, SRZ ;  /* 0x0000000000087805 */ /* 0x000fe2000001ff00 */
[----:B------:R-:W-:Y:S01]  /*07f0*/  CS2R R10, SRZ ;  /* 0x00000000000a7805 */ /* 0x000fe2000001ff00 */
[----:B------:R-:W-:Y:S01]  /*0800*/  IMAD R36, R0, 0x900, R13 ;  /* 0x0000090000247824 */ /* 0x000fe200078e020d */
[----:B------:R1:W2:Y:S01]  /*0810*/  @!P3 LDG.E.EL.128 R4, [R16.64] ;  /* 0x000000041004b981 */ /* 0x0002a2000c2e1d00 */
[----:B------:R-:W-:Y:S01]  /*0820*/  CS2R R12, SRZ ;  /* 0x00000000000c7805 */ /* 0x000fe2000001ff00 */
[----:B------:R-:W-:Y:S01]  /*0830*/  CS2R R14, SRZ ;  /* 0x00000000000e7805 */ /* 0x000fe2000001ff00 */
[-C--:B------:R-:W-:Y:S01]  /*0840*/  IMAD.WIDE R36, R36, R29.reuse, c[0x0][0x170] ;  /* 0x00005c0024247625 */ /* 0x080fe200078e021d */
[----:B------:R3:W4:Y:S04]  /*0850*/  @!P3 LDG.E.EL.128 R8, [R22.64+0x10] ;  /* 0x000010041608b981 */ /* 0x000728000c2e1d00 */
[----:B------:R2:W5:Y:S01]  /*0860*/  @!P3 LDG.E.EL.128 R12, [R36.64] ;  /* 0x00000004240cb981 */ /* 0x000562000c2e1d00 */
[----:B------:R-:W-:Y:S01]  /*0870*/  CS2R R18, SRZ ;  /* 0x0000000000127805 */ /* 0x000fe2000001ff00 */
[----:B-1----:R-:W-:Y:S01]  /*0880*/  CS2R R16, SRZ ;  /* 0x0000000000107805 */ /* 0x002fe2000001ff00 */
[----:B------:R-:W-:Y:S01]  /*0890*/  IMAD.WIDE.U32 R32, R32, R29, c[0x0][0x168] ;  /* 0x00005a0020207625 */ /* 0x000fe200078e001d */
[----:B------:R-:W-:Y:S01]  /*08a0*/  CS2R R20, SRZ ;  /* 0x0000000000147805 */ /* 0x000fe2000001ff00 */
[----:B---3--:R-:W-:-:S02]  /*08b0*/  CS2R R22, SRZ ;  /* 0x0000000000167805 */ /* 0x008fc4000001ff00 */
[----:B------:R-:W-:Y:S01]  /*08c0*/  IMAD.WIDE R28, R28, R29, c[0x0][0x170] ;  /* 0x00005c001c1c7625 */ /* 0x000fe200078e021d */
[----:B------:R1:W3:Y:S04]  /*08d0*/  @!P3 LDG.E.EL.128 R16, [R32.64] ;  /* 0x000000042010b981 */ /* 0x0002e8000c2e1d00 */
[----:B------:R4:W3:Y:S01]  /*08e0*/  @!P3 LDG.E.EL.128 R20, [R28.64] ;  /* 0x000000041c14b981 */ /* 0x0008e2000c2e1d00 */
[----:B------:R-:W-:Y:S01]  /*08f0*/  PLOP3.LUT P4, PT, PT, PT, UP0, 0x80, 0x0 ;  /* 0x000000000000781c */ /* 0x000fe20003f8f008 */
[----:B------:R-:W-:Y:S01]  /*0900*/  UPLOP3.LUT UP0, UPT, UPT, UPT, UPT, 0x40, 0x0 ;  /* 0x000000000000789c */ /* 0x000fe20003f0e870 */
[----:B--2---:R-:W-:Y:S02]  /*0910*/  SEL R36, R7, RZ, !P3 ;  /* 0x000000ff07247207 */ /* 0x004fe40005800000 */
[----:B------:R-:W-:-:S02]  /*0920*/  SEL R6, R6, RZ, !P3 ;  /* 0x000000ff06067207 */ /* 0x000fc40005800000 */
[----:B----4-:R-:W-:Y:S01]  /*0930*/  SEL R28, R10, RZ, !P3 ;  /* 0x000000ff0a1c7207 */ /* 0x010fe20005800000 */
[C---:B------:R-:W-:Y:S01]  /*0940*/  IMAD.U32 R37, R36.reuse, 0x10000, RZ ;  /* 0x0001000024257824 */ /* 0x040fe200078e00ff */
[----:B------:R-:W-:Y:S02]  /*0950*/  PRMT R36, R36, 0x7632, R36 ;  /* 0x0000763224247816 */ /* 0x000fe40000000024 */
[----:B-----5:R-:W-:Y:S01]  /*0960*/  SEL R7, R14, RZ, !P3 ;  /* 0x000000ff0e077207 */ /* 0x020fe20005800000 */
[----:B0-----:R-:W-:Y:S01]  /*0970*/  FMUL R10, R37, R2 ;  /* 0x00000002250a7220 */ /* 0x001fe20000400000 */
[----:B------:R-:W-:Y:S01]  /*0980*/  FADD R14, R28, 1 ;  /* 0x3f8000001c0e7421 */ /* 0x000fe20000000000 */
[----:B------:R-:W-:Y:S02]  /*0990*/  SEL R8, R8, RZ, !P3 ;  /* 0x000000ff08087207 */ /* 0x000fe40005800000 */
[----:B------:R-:W-:Y:S01]  /*09a0*/  SEL R11, R11, RZ, !P3 ;  /* 0x000000ff0b0b7207 */ /* 0x000fe20005800000 */
[----:B------:R-:W-:Y:S01]  /*09b0*/  FFMA R7, R10, R14, R7 ;  /* 0x0000000e0a077223 */ /* 0x000fe20000000007 */
[----:B------:R-:W-:-:S02]  /*09c0*/  PRMT R10, R6, 0x7632, R10 ;  /* 0x00007632060a7816 */ /* 0x000fc4000000000a */
[----:B------:R-:W-:Y:S01]  /*09d0*/  SHF.L.U32 R29, R6, 0x10, RZ ;  /* 0x00000010061d7819 */ /* 0x000fe200000006ff */
[----:B------:R-:W-:Y:S01]  /*09e0*/  FADD R11, R11, 1 ;  /* 0x3f8000000b0b7421 */ /* 0x000fe20000000000 */
[----:B------:R-:W-:Y:S01]  /*09f0*/  SHF.L.U32 R37, R36, 0x10, RZ ;  /* 0x0000001024257819 */ /* 0x000fe200000006ff */
[----:B------:R-:W-:Y:S01]  /*0a00*/  FMUL R7, R7, R7 ;  /* 0x0000000707077220 */ /* 0x000fe20000400000 */
[----:B------:R-:W-:Y:S01]  /*0a10*/  SEL R9, R9, RZ, !P3 ;  /* 0x000000ff09097207 */ /* 0x000fe20005800000 */
[-C--:B------:R-:W-:Y:S01]  /*0a20*/  FMUL R29, R29, R2.reuse ;  /* 0x000000021d1d7220 */ /* 0x080fe20000400000 */
[----:B-1----:R-:W-:Y:S01]  /*0a30*/  SHF.L.U32 R33, R10, 0x10, RZ ;  /* 0x000000100a217819 */ /* 0x002fe200000006ff */
[----:B------:R-:W-:Y:S01]  /*0a40*/  FADD R10, R8, 1 ;  /* 0x3f800000080a7421 */ /* 0x000fe20000000000 */
[----:B------:R-:W-:Y:S01]  /*0a50*/  SEL R12, R12, RZ, !P3 ;  /* 0x000000ff0c0c7207 */ /* 0x000fe20005800000 */
[-C--:B------:R-:W-:Y:S01]  /*0a60*/  FMUL R6, R37, R2.reuse ;  /* 0x0000000225067220 */ /* 0x080fe20000400000 */
[----:B------:R-:W-:Y:S01]  /*0a70*/  SEL R15, R15, RZ, !P3 ;  /* 0x000000ff0f0f7207 */ /* 0x000fe20005800000 */
[----:B------:R-:W-:Y:S01]  /*0a80*/  FADD R9, R9, 1 ;  /* 0x3f80000009097421 */ /* 0x000fe20000000000 */
[----:B------:R-:W-:Y:S01]  /*0a90*/  SEL R13, R13, RZ, !P3 ;  /* 0x000000ff0d0d7207 */ /* 0x000fe20005800000 */
[----:B------:R-:W-:Y:S01]  /*0aa0*/  FMUL R8, R33, R2 ;  /* 0x0000000221087220 */ /* 0x000fe20000400000 */
[----:B------:R-:W-:Y:S01]  /*0ab0*/  FFMA R10, R29, R10, R12 ;  /* 0x0000000a1d0a7223 */ /* 0x000fe2000000000c */
[----:B------:R-:W-:Y:S01]  /*0ac0*/  FFMA R6, R6, R11, R15 ;  /* 0x0000000b06067223 */ /* 0x000fe2000000000f */
[----:B------:R-:W-:Y:S01]  /*0ad0*/  FSEL R12, R7, -RZ, !P3 ;  /* 0x800000ff070c7208 */ /* 0x000fe20005800000 */
[----:B------:R-:W-:Y:S01]  /*0ae0*/  FFMA R8, R8, R9, R13 ;  /* 0x0000000908087223 */ /* 0x000fe2000000000d */
[----:B------:R-:W-:Y:S01]  /*0af0*/  FMUL R10, R10, R10 ;  /* 0x0000000a0a0a7220 */ /* 0x000fe20000400000 */
[----:B------:R-:W-:Y:S01]  /*0b00*/  FMUL R6, R6, R6 ;  /* 0x0000000606067220 */ /* 0x000fe20000400000 */
[----:B------:R-:W-:Y:S01]  /*0b10*/  SEL R4, R4, RZ, !P3 ;  /* 0x000000ff04047207 */ /* 0x000fe20005800000 */
[----:B------:R-:W-:Y:S01]  /*0b20*/  FMUL R8, R8, R8 ;  /* 0x0000000808087220 */ /* 0x000fe20000400000 */
[----:B------:R-:W-:Y:S01]  /*0b30*/  SEL R5, R5, RZ, !P3 ;  /* 0x000000ff05057207 */ /* 0x000fe20005800000 */
[----:B------:R-:W-:Y:S01]  /*0b40*/  FADD R35, R12, R35 ;  /* 0x000000230c237221 */ /* 0x000fe20000000000 */
[----:B------:R-:W-:-:S02]  /*0b50*/  FSEL R7, R10, -RZ, !P3 ;  /* 0x800000ff0a077208 */ /* 0x000fc40005800000 */
[----:B------:R-:W-:Y:S02]  /*0b60*/  FSEL R6, R6, -RZ, !P3 ;  /* 0x800000ff06067208 */ /* 0x000fe40005800000 */
[----:B------:R-:W-:Y:S01]  /*0b70*/  FSEL R8, R8, -RZ, !P3 ;  /* 0x800000ff08087208 */ /* 0x000fe20005800000 */
[----:B------:R-:W-:Y:S01]  /*0b80*/  FADD R26, R7, R26 ;  /* 0x0000001a071a7221 */ /* 0x000fe20000000000 */
[----:B------:R-:W-:Y:S01]  /*0b90*/  PRMT R7, R5, 0x7632, R7 ;  /* 0x0000763205077816 */ /* 0x000fe20000000007 */
[----:B------:R-:W-:Y:S01]  /*0ba0*/  FADD R31, R6, R31 ;  /* 0x0000001f061f7221 */ /* 0x000fe20000000000 */
[----:B------:R-:W-:Y:S01]  /*0bb0*/  PRMT R6, R4, 0x7632, R6 ;  /* 0x0000763204067816 */ /* 0x000fe20000000006 */
[----:B------:R-:W-:Y:S01]  /*0bc0*/  FADD R25, R8, R25 ;  /* 0x0000001908197221 */ /* 0x000fe20000000000 */
[----:B---3--:R-:W-:Y:S02]  /*0bd0*/  SEL R11, R16, RZ, !P3 ;  /* 0x000000ff100b7207 */ /* 0x008fe40005800000 */
[----:B------:R-:W-:-:S02]  /*0be0*/  SEL R10, R17, RZ, !P3 ;  /* 0x000000ff110a7207 */ /* 0x000fc40005800000 */
[----:B------:R-:W-:Y:S01]  /*0bf0*/  SEL R8, R18, RZ, !P3 ;  /* 0x000000ff12087207 */ /* 0x000fe20005800000 */
[----:B------:R-:W-:Y:S01]  /*0c00*/  FADD R11, R11, 1 ;  /* 0x3f8000000b0b7421 */ /* 0x000fe20000000000 */
[----:B------:R-:W-:Y:S01]  /*0c10*/  SHF.L.U32 R5, R5, 0x10, RZ ;  /* 0x0000001005057819 */ /* 0x000fe200000006ff */
[----:B------:R-:W-:Y:S01]  /*0c20*/  FADD R10, R10, 1 ;  /* 0x3f8000000a0a7421 */ /* 0x000fe20000000000 */
[----:B------:R-:W-:Y:S01]  /*0c30*/  SHF.L.U32 R13, R4, 0x10, RZ ;  /* 0x00000010040d7819 */ /* 0x000fe200000006ff */
[----:B------:R-:W-:Y:S01]  /*0c40*/  FADD R8, R8, 1 ;  /* 0x3f80000008087421 */ /* 0x000fe20000000000 */
[----:B------:R-:W-:Y:S01]  /*0c50*/  SEL R9, R19, RZ, !P3 ;  /* 0x000000ff13097207 */ /* 0x000fe20005800000 */
[-C--:B------:R-:W-:Y:S01]  /*0c60*/  FMUL R5, R5, R2.reuse ;  /* 0x0000000205057220 */ /* 0x080fe20000400000 */
[----:B------:R-:W-:Y:S01]  /*0c70*/  SHF.L.U32 R17, R7, 0x10, RZ ;  /* 0x0000001007117819 */ /* 0x000fe200000006ff */
[-C--:B------:R-:W-:Y:S01]  /*0c80*/  FMUL R7, R13, R2.reuse ;  /* 0x000000020d077220 */ /* 0x080fe20000400000 */
[----:B------:R-:W-:Y:S01]  /*0c90*/  SHF.L.U32 R15, R6, 0x10, RZ ;  /* 0x00000010060f7819 */ /* 0x000fe200000006ff */
[----:B------:R-:W-:Y:S01]  /*0ca0*/  FADD R9, R9, 1 ;  /* 0x3f80000009097421 */ /* 0x000fe20000000000 */
[----:B------:R-:W-:Y:S01]  /*0cb0*/  SEL R20, R20, RZ, !P3 ;  /* 0x000000ff14147207 */ /* 0x000fe20005800000 */
[-C--:B------:R-:W-:Y:S01]  /*0cc0*/  FMUL R4, R17, R2.reuse ;  /* 0x0000000211047220 */ /* 0x080fe20000400000 */
[----:B------:R-:W-:Y:S01]  /*0cd0*/  SEL R22, R22, RZ, !P3 ;  /* 0x000000ff16167207 */ /* 0x000fe20005800000 */
[----:B------:R-:W-:Y:S01]  /*0ce0*/  FMUL R6, R15, R2 ;  /* 0x000000020f067220 */ /* 0x000fe20000400000 */
[----:B------:R-:W-:Y:S01]  /*0cf0*/  SEL R21, R21, RZ, !P3 ;  /* 0x000000ff15157207 */ /* 0x000fe20005800000 */
[----:B------:R-:W-:Y:S01]  /*0d00*/  FFMA R7, R7, R11, R20 ;  /* 0x0000000b07077223 */ /* 0x000fe20000000014 */
[----:B------:R-:W-:Y:S01]  /*0d10*/  SEL R23, R23, RZ, !P3 ;  /* 0x000000ff17177207 */ /* 0x000fe20005800000 */
[----:B------:R-:W-:-:S02]  /*0d20*/  FFMA R5, R5, R8, R22 ;  /* 0x0000000805057223 */ /* 0x000fc40000000016 */
[----:B------:R-:W-:Y:S01]  /*0d30*/  FFMA R6, R6, R10, R21 ;  /* 0x0000000a06067223 */ /* 0x000fe20000000015 */
[----:B------:R-:W-:Y:S01]  /*0d40*/  FMUL R7, R7, R7 ;  /* 0x0000000707077220 */ /* 0x000fe20000400000 */
[----:B------:R-:W-:Y:S01]  /*0d50*/  FFMA R4, R4, R9, R23 ;  /* 0x0000000904047223 */ /* 0x000fe20000000017 */
[----:B------:R-:W-:Y:S01]  /*0d60*/  FMUL R5, R5, R5 ;  /* 0x0000000505057220 */ /* 0x000fe20000400000 */
[----:B------:R-:W-:Y:S02]  /*0d70*/  FMUL R6, R6, R6 ;  /* 0x0000000606067220 */ /* 0x000fe40000400000 */
[----:B------:R-:W-:Y:S01]  /*0d80*/  FMUL R4, R4, R4 ;  /* 0x0000000404047220 */ /* 0x000fe20000400000 */
[----:B------:R-:W-:Y:S02]  /*0d90*/  FSEL R8, R7, -RZ, !P3 ;  /* 0x800000ff07087208 */ /* 0x000fe40005800000 */
[----:B------:R-:W-:Y:S02]  /*0da0*/  FSEL R9, R5, -RZ, !P3 ;  /* 0x800000ff05097208 */ /* 0x000fe40005800000 */
[----:B------:R-:W-:Y:S01]  /*0db0*/  FSEL R7, R4, -RZ, !P3 ;  /* 0x800000ff04077208 */ /* 0x000fe20005800000 */
[----:B------:R-:W-:Y:S01]  /*0dc0*/  FADD R27, R8, R27 ;  /* 0x0000001b081b7221 */ /* 0x000fe20000000000 */
[----:B------:R-:W-:Y:S01]  /*0dd0*/  FSEL R5, R6, -RZ, !P3 ;  /* 0x800000ff06057208 */ /* 0x000fe20005800000 */
[----:B------:R-:W-:Y:S01]  /*0de0*/  FADD R34, R9, R34 ;  /* 0x0000002209227221 */ /* 0x000fe20000000000 */
[----:B------:R-:W-:Y:S01]  /*0df0*/  IMAD.MOV.U32 R8, RZ, RZ, 0x800 ;  /* 0x00000800ff087424 */ /* 0x000fe200078e00ff */
[----:B------:R-:W-:-:S02]  /*0e00*/  FADD R24, R7, R24 ;  /* 0x0000001807187221 */ /* 0x000fc40000000000 */
[----:B------:R-:W-:Y:S01]  /*0e10*/  FADD R30, R5, R30 ;  /* 0x0000001e051e7221 */ /* 0x000fe20000000000 */
[----:B------:R-:W-:Y:S05]  /*0e20*/  @P4 BRA `(.L_x_0) ;  /* 0xfffff8e000004947 */ /* 0x000fea000383ffff */
[----:B------:R-:W-:Y:S01]  /*0e30*/  FADD R27, R27, R30 ;  /* 0x0000001e1b1b7221 */ /* 0x000fe20000000000 */
[----:B------:R-:W0:Y:S01]  /*0e40*/  S2R R10, SR_TID.X ;  /* 0x00000000000a7919 */ /* 0x000e220000002100 */
[----:B------:R-:W-:Y:S01]  /*0e50*/  MOV R18, RZ ;  /* 0x000000ff00127202 */ /* 0x000fe20000000f00 */
[----:B------:R-:W-:Y:S01]  /*0e60*/  UPLOP3.LUT UP0, UPT, UPT, UPT, UPT, 0x80, 0x0 ;  /* 0x000000000000789c */ /* 0x000fe20003f0f070 */
[----:B------:R-:W-:Y:S01]  /*0e70*/  FADD R27, R34, R27 ;  /* 0x0000001b221b7221 */ /* 0x000fe20000000000 */
[----:B------:R-:W-:Y:S06]  /*0e80*/  BAR.SYNC 0x0 ;  /* 0x0000000000007b1d */ /* 0x000fec0000000000 */
[----:B------:R-:W-:-:S04]  /*0e90*/  FADD R27, R24, R27 ;  /* 0x0000001b181b7221 */ /* 0x000fc80000000000 */
[----:B------:R-:W-:-:S04]  /*0ea0*/  FADD R26, R26, R27 ;  /* 0x0000001b1a1a7221 */ /* 0x000fc80000000000 */
[----:B------:R-:W-:-:S04]  /*0eb0*/  FADD R26, R25, R26 ;  /* 0x0000001a191a7221 */ /* 0x000fc80000000000 */
[----:B------:R-:W-:Y:S01]  /*0ec0*/  FADD R26, R35, R26 ;  /* 0x0000001a231a7221 */ /* 0x000fe20000000000 */
[----:B0-----:R-:W-:-:S03]  /*0ed0*/  SHF.R.U32.HI R11, RZ, 0x3, R10 ;  /* 0x00000003ff0b7819 */ /* 0x001fc6000001160a */
[----:B------:R-:W-:Y:S01]  /*0ee0*/  FADD R26, R31, R26 ;  /* 0x0000001a1f1a7221 */ /* 0x000fe20000000000 */
[----:B------:R-:W-:-:S04]  /*0ef0*/  LOP3.LUT R12, R11, 0x1c, RZ, 0xc0, !PT ;  /* 0x0000001c0b0c7812 */ /* 0x000fc800078ec0ff */
        /* <DEDUP_REMOVED lines=10> */
[----:B------:R-:W-:Y:S04]  /*0fa0*/  @!P1 STS [R12], R9 ;  /* 0x000000090c009388 */ /* 0x000fe80000000800 */
[----:B------:R-:W-:Y:S06]  /*0fb0*/  BAR.SYNC 0x0 ;  /* 0x0000000000007b1d */ /* 0x000fec0000000000 */
[----:B------:R-:W0:Y:S01]  /*0fc0*/  @!P2 LDS R8, [R10.X4] ;  /* 0x000000000a08a984 */ /* 0x000e220000004800 */
[----:B------:R-:W-:-:S03]  /*0fd0*/  MOV R9, 0x39e38e39 ;  /* 0x39e38e3900097802 */ /* 0x000fc60000000f00 */
        /* <DEDUP_REMOVED lines=9> */
[----:B0-----:R-:W-:-:S04]  /*1070*/  FFMA R6, R6, R9, 9.9999997473787516356e-06 ;  /* 0x3727c5ac06067423 */ /* 0x001fc80000000009 */
[----:B------:R0:W1:Y:S03]  /*1080*/  MUFU.RSQ R34, R6 ;  /* 0x0000000600227308 */ /* 0x0000660000001400 */
.L_x_1:
[----:B------:R-:W-:Y:S01]  /*1090*/  LOP3.LUT R28, R18, R3, RZ, 0xfc, !PT ;  /* 0x00000003121c7212 */ /* 0x000fe200078efcff */
[----:B0-----:R-:W-:Y:S01]  /*10a0*/  CS2R R4, SRZ ;  /* 0x0000000000047805 */ /* 0x001fe2000001ff00 */
[----:B------:R-:W-:Y:S01]  /*10b0*/  MOV R35, 0x2 ;  /* 0x0000000200237802 */ /* 0x000fe20000000f00 */
[----:B0-----:R-:W-:Y:S01]  /*10c0*/  CS2R R6, SRZ ;  /* 0x0000000000067805 */ /* 0x001fe2000001ff00 */
[----:B------:R-:W-:Y:S01]  /*10d0*/  ISETP.GE.U32.AND P1, PT, R28, 0x900, PT ;  /* 0x000009001c00780c */ /* 0x000fe20003f26070 */
[----:B------:R-:W-:Y:S01]  /*10e0*/  IMAD R36, R0, 0x900, R28 ;  /* 0x0000090000247824 */ /* 0x000fe200078e021c */
[----:B------:R-:W-:Y:S01]  /*10f0*/  MOV R29, 0x4 ;  /* 0x00000004001d7802 */ /* 0x000fe20000000f00 */
[----:B------:R-:W-:Y:S02]  /*1100*/  CS2R R8, SRZ ;  /* 0x0000000000087805 */ /* 0x000fe4000001ff00 */
[----:B------:R-:W-:Y:S01]  /*1110*/  IMAD.WIDE R16, R36, R35, c[0x0][0x160] ;  /* 0x0000580024107625 */ /* 0x000fe200078e0223 */
[----:B------:R-:W-:-:S03]  /*1120*/  CS2R R10, SRZ ;  /* 0x00000000000a7805 */ /* 0x000fc6000001ff00 */
[-C--:B------:R-:W-:Y:S01]  /*1130*/  IMAD.WIDE.U32 R20, R28, R29.reuse, c[0x0][0x168] ;  /* 0x00005a001c147625 */ /* 0x080fe200078e001d */
[----:B------:R-:W-:Y:S01]  /*1140*/  CS2R R12, SRZ ;  /* 0x00000000000c7805 */ /* 0x000fe2000001ff00 */
[----:B------:R-:W-:Y:S02]  /*1150*/  CS2R R14, SRZ ;  /* 0x00000000000e7805 */ /* 0x000fe4000001ff00 */
[----:B------:R0:W2:Y:S01]  /*1160*/  @!P1 LDG.E.EF.128 R4, [R16.64] ;  /* 0x0000000410049981 */ /* 0x0000a2000c0e1d00 */
[----:B------:R-:W-:-:S03]  /*1170*/  IMAD.WIDE R22, R36, R29, c[0x0][0x170] ;  /* 0x00005c0024167625 */ /* 0x000fc600078e021d */
[----:B------:R3:W4:Y:S04]  /*1180*/  @!P1 LDG.E.EL.128 R8, [R20.64] ;  /* 0x0000000414089981 */ /* 0x000728000c2e1d00 */
[----:B------:R5:W4:Y:S01]  /*1190*/  @!P1 LDG.E.EF.128 R12, [R22.64] ;  /* 0x00000004160c9981 */ /* 0x000b22000c0e1d00 */
[----:B------:R-:W-:Y:S01]  /*11a0*/  IADD3 R30, P0, R3, R18, RZ ;  /* 0x00000012031e7210 */ /* 0x000fe20007f1e0ff */
[----:B0-----:R-:W-:Y:S01]  /*11b0*/  CS2R R16, SRZ ;  /* 0x0000000000107805 */ /* 0x001fe2000001ff00 */
[----:B------:R-:W-:Y:S02]  /*11c0*/  LOP3.LUT R19, R18, 0x4, R3, 0xfe, !PT ;  /* 0x0000000412137812 */ /* 0x000fe400078efe03 */
[----:B------:R-:W-:Y:S02]  /*11d0*/  IADD3.X R27, RZ, RZ, RZ, P0, !PT ;  /* 0x000000ffff1b7210 */ /* 0x000fe400007fe4ff */
[----:B------:R-:W-:Y:S01]  /*11e0*/  SHF.L.U32 R32, R30, 0x2, RZ ;  /* 0x000000021e207819 */ /* 0x000fe200000006ff */
[----:B------:R-:W-:Y:S01]  /*11f0*/  IMAD R24, R0, 0x900, R19 ;  /* 0x0000090000187824 */ /* 0x000fe200078e0213 */
[----:B------:R-:W-:Y:S01]  /*1200*/  SHF.L.U64.HI R30, R30, 0x2, R27 ;  /* 0x000000021e1e7819 */ /* 0x000fe2000001021b */
[----:B---3--:R-:W-:Y:S01]  /*1210*/  CS2R R20, SRZ ;  /* 0x0000000000147805 */ /* 0x008fe2000001ff00 */
[----:B------:R-:W-:Y:S01]  /*1220*/  IADD3 R26, P0, R32, c[0x0][0x168], RZ ;  /* 0x00005a00201a7a10 */ /* 0x000fe20007f1e0ff */
[----:B-----5:R-:W-:Y:S01]  /*1230*/  CS2R R22, SRZ ;  /* 0x0000000000167805 */ /* 0x020fe2000001ff00 */
[----:B------:R-:W-:Y:S01]  /*1240*/  CS2R R18, SRZ ;  /* 0x0000000000127805 */ /* 0x000fe2000001ff00 */
[----:B------:R-:W-:Y:S01]  /*1250*/  IMAD.WIDE R24, R24, R29, c[0x0][0x170] ;  /* 0x00005c0018187625 */ /* 0x000fe200078e021d */
[----:B------:R-:W-:-:S02]  /*1260*/  IADD3.X R27, R30, c[0x0][0x16c], RZ, P0, !PT ;  /* 0x00005b001e1b7a10 */ /* 0x000fc400007fe4ff */
[----:B------:R-:W-:Y:S02]  /*1270*/  IADD3 R32, P0, R32, c[0x0][0x178], RZ ;  /* 0x00005e0020207a10 */ /* 0x000fe40007f1e0ff */
[----:B------:R0:W3:Y:S04]  /*1280*/  @!P1 LDG.E.EF.128 R16, [R24.64] ;  /* 0x0000000418109981 */ /* 0x0000e8000c0e1d00 */
[----:B------:R5:W3:Y:S01]  /*1290*/  @!P1 LDG.E.EL.128 R20, [R26.64+0x10] ;  /* 0x000010041a149981 */ /* 0x000ae2000c2e1d00 */
[----:B------:R-:W-:Y:S01]  /*12a0*/  IADD3.X R33, R30, c[0x0][0x17c], RZ, P0, !PT ;  /* 0x00005f001e217a10 */ /* 0x000fe200007fe4ff */
[----:B0-----:R-:W-:Y:S01]  /*12b0*/  CS2R R24, SRZ ;  /* 0x0000000000187805 */ /* 0x001fe2000001ff00 */
[----:B-----5:R-:W-:Y:S01]  /*12c0*/  CS2R R26, SRZ ;  /* 0x00000000001a7805 */ /* 0x020fe2000001ff00 */
[----:B------:R-:W-:-:S05]  /*12d0*/  CS2R R30, SRZ ;  /* 0x00000000001e7805 */ /* 0x000fca000001ff00 */
[----:B------:R0:W5:Y:S02]  /*12e0*/  @!P1 LDG.E.EL.128 R24, [R32.64+0x10] ;  /* 0x0000100420189981 */ /* 0x000164000c2e1d00 */
[----:B0-----:R-:W-:Y:S02]  /*12f0*/  IMAD.WIDE.U32 R32, R28, R29, c[0x0][0x178] ;  /* 0x00005e001c207625 */ /* 0x001fe400078e001d */
[----:B------:R-:W-:-:S06]  /*1300*/  CS2R R28, SRZ ;  /* 0x00000000001c7805 */ /* 0x000fcc000001ff00 */
[----:B------:R-:W5:Y:S01]  /*1310*/  @!P1 LDG.E.EL.128 R28, [R32.64] ;  /* 0x00000004201c9981 */ /* 0x000f62000c2e1d00 */
[----:B------:R-:W-:Y:S01]  /*1320*/  PLOP3.LUT P0, PT, PT, PT, UP0, 0x80, 0x0 ;  /* 0x000000000000781c */ /* 0x000fe20003f0f008 */
[----:B------:R-:W-:Y:S01]  /*1330*/  UPLOP3.LUT UP0, UPT, UPT, UPT, UPT, 0x40, 0x0 ;  /* 0x000000000000789c */ /* 0x000fe20003f0e870 */
[----:B--2---:R-:W-:Y:S02]  /*1340*/  SEL R4, R4, RZ, !P1 ;  /* 0x000000ff04047207 */ /* 0x004fe40004800000 */
[----:B----4-:R-:W-:Y:S02]  /*1350*/  SEL R8, R8, RZ, !P1 ;  /* 0x000000ff08087207 */ /* 0x010fe40004800000 */
[----:B------:R-:W-:Y:S02]  /*1360*/  SHF.L.U32 R37, R4, 0x10, RZ ;  /* 0x0000001004257819 */ /* 0x000fe400000006ff */
[----:B------:R-:W-:Y:S01]  /*1370*/  SEL R12, R12, RZ, !P1 ;  /* 0x000000ff0c0c7207 */ /* 0x000fe20004800000 */
[----:B------:R-:W-:-:S02]  /*1380*/  FADD R8, R8, 1 ;  /* 0x3f80000008087421 */ /* 0x000fc40000000000 */
[----:B------:R-:W-:-:S04]  /*1390*/  FMUL R37, R2, R37 ;  /* 0x0000002502257220 */ /* 0x000fc80000400000 */
[----:B------:R-:W-:Y:S01]  /*13a0*/  FFMA R37, R37, R8, R12 ;  /* 0x0000000825257223 */ /* 0x000fe2000000000c */
[----:B------:R-:W-:Y:S02]  /*13b0*/  SEL R8, R5, RZ, !P1 ;  /* 0x000000ff05087207 */ /* 0x000fe40004800000 */
[----:B------:R-:W-:-:S03]  /*13c0*/  SEL R10, R10, RZ, !P1 ;  /* 0x000000ff0a0a7207 */ /* 0x000fc60004800000 */
[----:B------:R-:W-:Y:S01]  /*13d0*/  IMAD.U32 R5, R8, 0x10000, RZ ;  /* 0x0001000008057824 */ /* 0x000fe200078e00ff */
[----:B------:R-:W-:Y:S01]  /*13e0*/  SEL R14, R14, RZ, !P1 ;  /* 0x000000ff0e0e7207 */ /* 0x000fe20004800000 */
[----:B------:R-:W-:Y:S02]  /*13f0*/  FADD R10, R10, 1 ;  /* 0x3f8000000a0a7421 */ /* 0x000fe40000000000 */
[----:B------:R-:W-:Y:S01]  /*1400*/  FMUL R5, R2, R5 ;  /* 0x0000000502057220 */ /* 0x000fe20000400000 */
[----:B------:R-:W-:Y:S02]  /*1410*/  PRMT R4, R4, 0x7632, R4 ;  /* 0x0000763204047816 */ /* 0x000fe40000000004 */
[----:B------:R-:W-:Y:S01]  /*1420*/  PRMT R8, R8, 0x7632, R8 ;  /* 0x0000763208087816 */ /* 0x000fe20000000008 */
[----:B------:R-:W-:Y:S01]  /*1430*/  FFMA R5, R5, R10, R14 ;  /* 0x0000000a05057223 */ /* 0x000fe2000000000e */
[----:B------:R-:W-:Y:S02]  /*1440*/  SEL R10, R9, RZ, !P1 ;  /* 0x000000ff090a7207 */ /* 0x000fe40004800000 */
[----:B------:R-:W-:-:S02]  /*1450*/  SHF.L.U32 R9, R4, 0x10, RZ ;  /* 0x0000001004097819 */ /* 0x000fc400000006ff */
[----:B------:R-:W-:Y:S02]  /*1460*/  SEL R12, R13, RZ, !P1 ;  /* 0x000000ff0d0c7207 */ /* 0x000fe40004800000 */
[----:B------:R-:W-:Y:S02]  /*1470*/  SEL R11, R11, RZ, !P1 ;  /* 0x000000ff0b0b7207 */ /* 0x000fe40004800000 */
[----:B------:R-:W-:Y:S01]  /*1480*/  SHF.L.U32 R13, R8, 0x10, RZ ;  /* 0x00000010080d7819 */ /* 0x000fe200000006ff */
[----:B------:R-:W-:Y:S01]  /*1490*/  FADD R4, R10, 1 ;  /* 0x3f8000000a047421 */ /* 0x000fe20000000000 */
[C---:B------:R-:W-:Y:S01]  /*14a0*/  FMUL R9, R2.reuse, R9 ;  /* 0x0000000902097220 */ /* 0x040fe20000400000 */
[----:B------:R-:W-:Y:S01]  /*14b0*/  SEL R15, R15, RZ, !P1 ;  /* 0x000000ff0f0f7207 */ /* 0x000fe20004800000 */
[----:B------:R-:W-:Y:S01]  /*14c0*/  FADD R11, R11, 1 ;  /* 0x3f8000000b0b7421 */ /* 0x000fe20000000000 */
[----:B------:R-:W-:Y:S01]  /*14d0*/  FMUL R8, R2, R13 ;  /* 0x0000000d02087220 */ /* 0x000fe20000400000 */
[----:B------:R-:W-:Y:S01]  /*14e0*/  SEL R6, R6, RZ, !P1 ;  /* 0x000000ff06067207 */ /* 0x000fe20004800000 */
[----:B------:R-:W-:Y:S01]  /*14f0*/  FFMA R9, R9, R4, R12 ;  /* 0x0000000409097223 */ /* 0x000fe2000000000c */
[----:B------:R-:W-:Y:S01]  /*1500*/  SEL R4, R7, RZ, !P1 ;  /* 0x000000ff07047207 */ /* 0x000fe20004800000 */
[----:B------:R-:W-:Y:S01]  /*1510*/  FFMA R7, R8, R11, R15 ;  /* 0x0000000b08077223 */ /* 0x000fe2000000000f */
[----:B------:R-:W-:-:S02]  /*1520*/  PRMT R8, R6, 0x7632, R8 ;  /* 0x0000763206087816 */ /* 0x000fc40000000008 */
[----:B---3--:R-:W-:Y:S02]  /*1530*/  SEL R20, R20, RZ, !P1 ;  /* 0x000000ff14147207 */ /* 0x008fe40004800000 */
[----:B------:R-:W-:Y:S02]  /*1540*/  SHF.L.U32 R13, R6, 0x10, RZ ;  /* 0x00000010060d7819 */ /* 0x000fe400000006ff */
[----:B------:R-:W-:Y:S02]  /*1550*/  SHF.L.U32 R15, R8, 0x10, RZ ;  /* 0x00000010080f7819 */ /* 0x000fe400000006ff */
[----:B------:R-:W-:Y:S02]  /*1560*/  SEL R21, R21, RZ, !P1 ;  /* 0x000000ff15157207 */ /* 0x000fe40004800000 */
[----:B------:R-:W-:Y:S01]  /*1570*/  PRMT R6, R4, 0x7632, R6 ;  /* 0x0000763204067816 */ /* 0x000fe20000000006 */
[----:B------:R-:W-:Y:S01]  /*1580*/  FMUL R8, R2, R13 ;  /* 0x0000000d02087220 */ /* 0x000fe20000400000 */
[----:B------:R-:W-:Y:S01]  /*1590*/  SEL R11, R16, RZ, !P1 ;  /* 0x000000ff100b7207 */ /* 0x000fe20004800000 */
[----:B------:R-:W-:Y:S01]  /*15a0*/  FMUL R10, R2, R15 ;  /* 0x0000000f020a7220 */ /* 0x000fe20000400000 */
[----:B------:R-:W-:Y:S01]  /*15b0*/  SEL R17, R17, RZ, !P1 ;  /* 0x000000ff11117207 */ /* 0x000fe20004800000 */
[----:B------:R-:W-:Y:S01]  /*15c0*/  FADD R20, R20, 1 ;  /* 0x3f80000014147421 */ /* 0x000fe20000000000 */
[----:B------:R-:W-:Y:S01]  /*15d0*/  SEL R23, R23, RZ, !P1 ;  /* 0x000000ff17177207 */ /* 0x000fe20004800000 */
[----:B------:R-:W-:Y:S01]  /*15e0*/  FADD R21, R21, 1 ;  /* 0x3f80000015157421 */ /* 0x000fe20000000000 */
[----:B------:R-:W-:Y:S01]  /*15f0*/  SHF.L.U32 R15, R6, 0x10, RZ ;  /* 0x00000010060f7819 */ /* 0x000fe200000006ff */
[----:B------:R-:W-:Y:S01]  /*1600*/  FFMA R11, R8, R20, R11 ;  /* 0x00000014080b7223 */ /* 0x000fe2000000000b */
[----:B-----5:R-:W-:Y:S01]  /*1610*/  SEL R25, R25, RZ, !P1 ;  /* 0x000000ff19197207 */ /* 0x020fe20004800000 */
[----:B------:R-:W-:Y:S01]  /*1620*/  FFMA R17, R10, R21, R17 ;  /* 0x000000150a117223 */ /* 0x000fe20000000011 */
[----:B------:R-:W-:Y:S01]  /*1630*/  SEL R22, R22, RZ, !P1 ;  /* 0x000000ff16167207 */ /* 0x000fe20004800000 */
[----:B------:R-:W-:Y:S01]  /*1640*/  FADD R23, R23, 1 ;  /* 0x3f80000017177421 */ /* 0x000fe20000000000 */
[----:B------:R-:W-:-:S02]  /*1650*/  SEL R19, R19, RZ, !P1 ;  /* 0x000000ff13137207 */ /* 0x000fc40004800000 */
[----:B------:R-:W-:Y:S01]  /*1660*/  SHF.L.U32 R13, R4, 0x10, RZ ;  /* 0x00000010040d7819 */ /* 0x000fe200000006ff */
[----:B------:R-:W-:Y:S01]  /*1670*/  FMUL R4, R2, R15 ;  /* 0x0000000f02047220 */ /* 0x000fe20000400000 */
[----:B-1----:R-:W-:Y:S01]  /*1680*/  FMUL R6, R34, R11 ;  /* 0x0000000b22067220 */ /* 0x002fe20000400000 */
[----:B------:R-:W-:Y:S01]  /*1690*/  SEL R18, R18, RZ, !P1 ;  /* 0x000000ff12127207 */ /* 0x000fe20004800000 */
[----:B------:R-:W-:Y:S01]  /*16a0*/  FADD R8, R25, 1 ;  /* 0x3f80000019087421 */ /* 0x000fe20000000000 */
[----:B------:R-:W-:Y:S01]  /*16b0*/  FMUL R11, R34, R17 ;  /* 0x00000011220b7220 */ /* 0x000fe20000400000 */
[----:B------:R-:W-:Y:S01]  /*16c0*/  SEL R27, R27, RZ, !P1 ;  /* 0x000000ff1b1b7207 */ /* 0x000fe20004800000 */
[----:B------:R-:W-:Y:S01]  /*16d0*/  FMUL R13, R2, R13 ;  /* 0x0000000d020d7220 */ /* 0x000fe20000400000 */
[----:B------:R-:W-:Y:S01]  /*16e0*/  FADD R22, R22, 1 ;  /* 0x3f80000016167421 */ /* 0x000fe20000000000 */
[----:B------:R-:W-:Y:S01]  /*16f0*/  FFMA R19, R4, R23, R19 ;  /* 0x0000001704137223 */ /* 0x000fe20000000013 */
[----:B------:R-:W-:Y:S01]  /*1700*/  SEL R26, R26, RZ, !P1 ;  /* 0x000000ff1a1a7207 */ /* 0x000fe20004800000 */
[----:B------:R-:W-:Y:S01]  /*1710*/  FMUL R11, R11, R8 ;  /* 0x000000080b0b7220 */ /* 0x000fe20000400000 */
[----:B------:R-:W-:Y:S01]  /*1720*/  SEL R24, R24, RZ, !P1 ;  /* 0x000000ff18187207 */ /* 0x000fe20004800000 */
[----:B------:R-:W-:Y:S01]  /*1730*/  FFMA R13, R13, R22, R18 ;  /* 0x000000160d0d7223 */ /* 0x000fe20000000012 */
[----:B------:R-:W-:Y:S01]  /*1740*/  SEL R28, R28, RZ, !P1 ;  /* 0x000000ff1c1c7207 */ /* 0x000fe20004800000 */
[----:B------:R-:W-:Y:S01]  /*1750*/  FADD R8, R27, 1 ;  /* 0x3f8000001b087421 */ /* 0x000fe20000000000 */
[----:B------:R-:W-:Y:S01]  /*1760*/  FMUL R19, R34, R19 ;  /* 0x0000001322137220 */ /* 0x000fe20000400000 */
[----:B------:R-:W-:-:S02]  /*1770*/  SEL R10, R29, RZ, !P1 ;  /* 0x000000ff1d0a7207 */ /* 0x000fc40004800000 */
[----:B------:R-:W-:Y:S02]  /*1780*/  SEL R12, R30, RZ, !P1 ;  /* 0x000000ff1e0c7207 */ /* 0x000fe40004800000 */
[----:B------:R-:W-:Y:S01]  /*1790*/  SEL R14, R31, RZ, !P1 ;  /* 0x000000ff1f0e7207 */ /* 0x000fe20004800000 */
[----:B------:R-:W-:Y:S01]  /*17a0*/  FADD R21, R26, 1 ;  /* 0x3f8000001a157421 */ /* 0x000fe20000000000 */
[----:B------:R-:W-:Y:S01]  /*17b0*/  FMUL R4, R34, R13 ;  /* 0x0000000d22047220 */ /* 0x000fe20000400000 */
[----:B------:R-:W-:Y:S01]  /*17c0*/  FMUL R19, R19, R8 ;  /* 0x0000000813137220 */ /* 0x000fe20000400000 */
[----:B------:R-:W-:Y:S01]  /*17d0*/  FADD R15, R24, 1 ;  /* 0x3f800000180f7421 */ /* 0x000fe20000000000 */
[----:B------:R-:W-:Y:S01]  /*17e0*/  FADD R8, R28, 1 ;  /* 0x3f8000001c087421 */ /* 0x000fe20000000000 */
[----:B------:R-:W-:Y:S01]  /*17f0*/  FADD R10, R10, 1 ;  /* 0x3f8000000a0a7421 */ /* 0x000fe20000000000 */
[----:B------:R-:W-:Y:S01]  /*1800*/  FADD R12, R12, 1 ;  /* 0x3f8000000c0c7421 */ /* 0x000fe20000000000 */
[----:B------:R-:W-:Y:S01]  /*1810*/  FADD R14, R14, 1 ;  /* 0x3f8000000e0e7421 */ /* 0x000fe20000000000 */
[C---:B------:R-:W-:Y:S01]  /*1820*/  FMUL R37, R34.reuse, R37 ;  /* 0x0000002522257220 */ /* 0x040fe20000400000 */
[C---:B------:R-:W-:Y:S01]  /*1830*/  FMUL R5, R34.reuse, R5 ;  /* 0x0000000522057220 */ /* 0x040fe20000400000 */
[C---:B------:R-:W-:Y:S01]  /*1840*/  FMUL R9, R34.reuse, R9 ;  /* 0x0000000922097220 */ /* 0x040fe20000400000 */
[----:B------:R-:W-:Y:S01]  /*1850*/  FMUL R7, R34, R7 ;  /* 0x0000000722077220 */ /* 0x000fe20000400000 */
[----:B------:R-:W-:Y:S01]  /*1860*/  FMUL R4, R4, R21 ;  /* 0x0000001504047220 */ /* 0x000fe20000400000 */
[----:B------:R-:W-:Y:S01]  /*1870*/  FMUL R6, R6, R15 ;  /* 0x0000000f06067220 */ /* 0x000fe20000400000 */
[----:B------:R-:W-:Y:S01]  /*1880*/  FMUL R8, R37, R8 ;  /* 0x0000000825087220 */ /* 0x000fe20000400000 */
[----:B------:R-:W-:Y:S01]  /*1890*/  FMUL R5, R5, R12 ;  /* 0x0000000c05057220 */ /* 0x000fe20000400000 */
[----:B------:R-:W-:Y:S01]  /*18a0*/  FMUL R9, R9, R10 ;  /* 0x0000000a09097220 */ /* 0x000fe20000400000 */
[----:B------:R-:W-:Y:S01]  /*18b0*/  FMUL R14, R7, R14 ;  /* 0x0000000e070e7220 */ /* 0x000fe20000400000 */
[----:B------:R-:W-:Y:S01]  /*18c0*/  F2FP.BF16.F32.PACK_AB R7, R19, R4 ;  /* 0x000000041307723e */ /* 0x000fe200000010ff */
[----:B------:R-:W-:Y:S01]  /*18d0*/  IMAD.WIDE R36, R36, R35, c[0x0][0x180] ;  /* 0x0000600024247625 */ /* 0x000fe200078e0223 */
[----:B------:R-:W-:-:S02]  /*18e0*/  F2FP.BF16.F32.PACK_AB R6, R11, R6 ;  /* 0x000000060b06723e */ /* 0x000fc400000010ff */
[----:B------:R-:W-:Y:S02]  /*18f0*/  F2FP.BF16.F32.PACK_AB R4, R9, R8 ;  /* 0x000000080904723e */ /* 0x000fe400000010ff */
[----:B------:R-:W-:Y:S02]  /*1900*/  F2FP.BF16.F32.PACK_AB R5, R14, R5 ;  /* 0x000000050e05723e */ /* 0x000fe400000010ff */
[----:B------:R-:W-:-:S03]  /*1910*/  MOV R18, 0x800 ;  /* 0x0000080000127802 */ /* 0x000fc60000000f00 */
[----:B------:R0:W-:Y:S01]  /*1920*/  @!P1 STG.E.128 [R36.64], R4 ;  /* 0x0000000424009986 */ /* 0x0001e2000c101d04 */
[----:B------:R-:W-:Y:S05]  /*1930*/  @P0 BRA `(.L_x_1) ;  /* 0xfffff75000000947 */ /* 0x000fea000383ffff */
[----:B------:R-:W-:Y:S05]  /*1940*/  EXIT ;  /* 0x000000000000794d */ /* 0x000fea0003800000 */
.L_x_2:
[----:B------:R-:W-:-:S00]  /*1950*/  BRA `(.L_x_2) ;  /* 0xfffffff000007947 */ /* 0x000fc0000383ffff */
[----:B------:R-:W-:-:S00]  /*1960*/  NOP ;  /* 0x0000000000007918 */ /* 0x000fc00000000000 */
        /* <DEDUP_REMOVED lines=9> */
.L_x_3:


//--------------------- .nv.global.init           --------------------------
	.section	.nv.global.init,"aw",@progbits
.nv.global.init:
	.type		_$_str,@object
	.size		_$_str,(.L_0 - _$_str)
_$_str:
        /*0000*/ 	.byte	0x5f, 0x5f, 0x43, 0x55, 0x44, 0x41, 0x5f, 0x46, 0x54, 0x5a, 0x00
.L_0:


//--------------------- .nv.shared.triton__0d1d2d3d4d5de6de --------------------------
	.section	.nv.shared.triton__0d1d2d3d4d5de6de,"aw",@nobits
	.align	16
